//
// Generated by NVIDIA NVVM Compiler
//
// Compiler Build ID: CL-36424714
// Cuda compilation tools, release 13.0, V13.0.88
// Based on NVVM 20.0.0
//

.version 9.0
.target sm_100
.address_size 64

	// .globl	_Z16matrixMultKernelPfS_S_i

.visible .entry _Z16matrixMultKernelPfS_S_i(
	.param .u64 .ptr .align 1 _Z16matrixMultKernelPfS_S_i_param_0,
	.param .u64 .ptr .align 1 _Z16matrixMultKernelPfS_S_i_param_1,
	.param .u64 .ptr .align 1 _Z16matrixMultKernelPfS_S_i_param_2,
	.param .u32 _Z16matrixMultKernelPfS_S_i_param_3
)
{
	.reg .pred 	%p<10>;
	.reg .b32 	%r<41>;
	.reg .b32 	%f<56>;
	.reg .b64 	%rd<66>;

	ld.param.u64 	%rd15, [_Z16matrixMultKernelPfS_S_i_param_0];
	ld.param.u64 	%rd16, [_Z16matrixMultKernelPfS_S_i_param_1];
	ld.param.u64 	%rd14, [_Z16matrixMultKernelPfS_S_i_param_2];
	ld.param.u32 	%r16, [_Z16matrixMultKernelPfS_S_i_param_3];
	cvta.to.global.u64 	%rd1, %rd16;
	cvta.to.global.u64 	%rd2, %rd15;
	mov.u32 	%r17, %ctaid.y;
	mov.u32 	%r18, %ntid.y;
	mov.u32 	%r19, %tid.y;
	mad.lo.s32 	%r20, %r17, %r18, %r19;
	mov.u32 	%r21, %ctaid.x;
	mov.u32 	%r22, %ntid.x;
	mov.u32 	%r23, %tid.x;
	mad.lo.s32 	%r1, %r21, %r22, %r23;
	mul.lo.s32 	%r2, %r16, %r20;
	max.s32 	%r24, %r20, %r1;
	setp.ge.s32 	%p1, %r24, %r16;
	@%p1 bra 	$L__BB0_12;
	cvta.to.global.u64 	%rd17, %rd14;
	add.s32 	%r26, %r2, %r1;
	mul.wide.s32 	%rd18, %r26, 4;
	add.s64 	%rd3, %rd17, %rd18;
	mov.b32 	%r39, 0;
	st.global.u32 	[%rd3], %r39;
	and.b32  	%r3, %r16, 7;
	setp.lt.u32 	%p2, %r16, 8;
	mov.f32 	%f53, 0f00000000;
	@%p2 bra 	$L__BB0_4;
	and.b32  	%r27, %r16, 2147483640;
	neg.s32 	%r37, %r27;
	mul.wide.s32 	%rd19, %r16, 4;
	add.s64 	%rd4, %rd1, %rd19;
	mul.wide.s32 	%rd20, %r16, 8;
	add.s64 	%rd5, %rd1, %rd20;
	mul.wide.s32 	%rd21, %r16, 12;
	add.s64 	%rd6, %rd1, %rd21;
	mul.wide.s32 	%rd22, %r16, 16;
	add.s64 	%rd7, %rd1, %rd22;
	mul.wide.s32 	%rd23, %r16, 20;
	add.s64 	%rd8, %rd1, %rd23;
	mul.wide.s32 	%rd24, %r16, 24;
	add.s64 	%rd9, %rd1, %rd24;
	mul.wide.s32 	%rd25, %r16, 28;
	add.s64 	%rd10, %rd1, %rd25;
	mul.wide.u32 	%rd26, %r2, 4;
	add.s64 	%rd27, %rd26, %rd2;
	add.s64 	%rd65, %rd27, 16;
	mov.f32 	%f53, 0f00000000;
	mov.u32 	%r36, %r1;
$L__BB0_3:
	.pragma "nounroll";
	and.b32  	%r39, %r16, 2147483640;
	mul.wide.s32 	%rd28, %r36, 4;
	add.s64 	%rd29, %rd4, %rd28;
	add.s64 	%rd30, %rd5, %rd28;
	add.s64 	%rd31, %rd6, %rd28;
	add.s64 	%rd32, %rd7, %rd28;
	add.s64 	%rd33, %rd8, %rd28;
	add.s64 	%rd34, %rd9, %rd28;
	add.s64 	%rd35, %rd10, %rd28;
	add.s64 	%rd36, %rd1, %rd28;
	ld.global.f32 	%f10, [%rd65+-16];
	ld.global.f32 	%f11, [%rd36];
	fma.rn.f32 	%f12, %f10, %f11, %f53;
	st.global.f32 	[%rd3], %f12;
	ld.global.f32 	%f13, [%rd65+-12];
	ld.global.f32 	%f14, [%rd29];
	fma.rn.f32 	%f15, %f13, %f14, %f12;
	st.global.f32 	[%rd3], %f15;
	ld.global.f32 	%f16, [%rd65+-8];
	ld.global.f32 	%f17, [%rd30];
	fma.rn.f32 	%f18, %f16, %f17, %f15;
	st.global.f32 	[%rd3], %f18;
	ld.global.f32 	%f19, [%rd65+-4];
	ld.global.f32 	%f20, [%rd31];
	fma.rn.f32 	%f21, %f19, %f20, %f18;
	st.global.f32 	[%rd3], %f21;
	ld.global.f32 	%f22, [%rd65];
	ld.global.f32 	%f23, [%rd32];
	fma.rn.f32 	%f24, %f22, %f23, %f21;
	st.global.f32 	[%rd3], %f24;
	ld.global.f32 	%f25, [%rd65+4];
	ld.global.f32 	%f26, [%rd33];
	fma.rn.f32 	%f27, %f25, %f26, %f24;
	st.global.f32 	[%rd3], %f27;
	ld.global.f32 	%f28, [%rd65+8];
	ld.global.f32 	%f29, [%rd34];
	fma.rn.f32 	%f30, %f28, %f29, %f27;
	st.global.f32 	[%rd3], %f30;
	ld.global.f32 	%f31, [%rd65+12];
	ld.global.f32 	%f32, [%rd35];
	fma.rn.f32 	%f53, %f31, %f32, %f30;
	st.global.f32 	[%rd3], %f53;
	add.s32 	%r37, %r37, 8;
	shl.b32 	%r28, %r16, 3;
	add.s32 	%r36, %r36, %r28;
	add.s64 	%rd65, %rd65, 32;
	setp.ne.s32 	%p3, %r37, 0;
	@%p3 bra 	$L__BB0_3;
$L__BB0_4:
	setp.eq.s32 	%p4, %r3, 0;
	@%p4 bra 	$L__BB0_12;
	and.b32  	%r11, %r16, 3;
	setp.lt.u32 	%p5, %r3, 4;
	@%p5 bra 	$L__BB0_7;
	add.s32 	%r29, %r39, %r2;
	mul.wide.u32 	%rd37, %r29, 4;
	add.s64 	%rd38, %rd2, %rd37;
	ld.global.f32 	%f33, [%rd38];
	mad.lo.s32 	%r30, %r39, %r16, %r1;
	mul.wide.s32 	%rd39, %r30, 4;
	add.s64 	%rd40, %rd1, %rd39;
	ld.global.f32 	%f34, [%rd40];
	fma.rn.f32 	%f35, %f33, %f34, %f53;
	st.global.f32 	[%rd3], %f35;
	cvt.u64.u32 	%rd41, %r2;
	cvt.u64.u32 	%rd42, %r39;
	add.s64 	%rd43, %rd42, %rd41;
	shl.b64 	%rd44, %rd43, 2;
	add.s64 	%rd45, %rd2, %rd44;
	ld.global.f32 	%f36, [%rd45+4];
	mul.wide.s32 	%rd46, %r16, 4;
	add.s64 	%rd47, %rd40, %rd46;
	ld.global.f32 	%f37, [%rd47];
	fma.rn.f32 	%f38, %f36, %f37, %f35;
	st.global.f32 	[%rd3], %f38;
	ld.global.f32 	%f39, [%rd45+8];
	add.s64 	%rd48, %rd47, %rd46;
	ld.global.f32 	%f40, [%rd48];
	fma.rn.f32 	%f41, %f39, %f40, %f38;
	st.global.f32 	[%rd3], %f41;
	ld.global.f32 	%f42, [%rd45+12];
	add.s64 	%rd49, %rd48, %rd46;
	ld.global.f32 	%f43, [%rd49];
	fma.rn.f32 	%f53, %f42, %f43, %f41;
	st.global.f32 	[%rd3], %f53;
	add.s32 	%r39, %r39, 4;
$L__BB0_7:
	setp.eq.s32 	%p6, %r11, 0;
	@%p6 bra 	$L__BB0_12;
	setp.eq.s32 	%p7, %r11, 1;
	@%p7 bra 	$L__BB0_10;
	add.s32 	%r31, %r39, %r2;
	mul.wide.u32 	%rd50, %r31, 4;
	add.s64 	%rd51, %rd2, %rd50;
	ld.global.f32 	%f44, [%rd51];
	mad.lo.s32 	%r32, %r39, %r16, %r1;
	mul.wide.s32 	%rd52, %r32, 4;
	add.s64 	%rd53, %rd1, %rd52;
	ld.global.f32 	%f45, [%rd53];
	fma.rn.f32 	%f46, %f44, %f45, %f53;
	st.global.f32 	[%rd3], %f46;
	cvt.u64.u32 	%rd54, %r2;
	cvt.u64.u32 	%rd55, %r39;
	add.s64 	%rd56, %rd55, %rd54;
	shl.b64 	%rd57, %rd56, 2;
	add.s64 	%rd58, %rd2, %rd57;
	ld.global.f32 	%f47, [%rd58+4];
	mul.wide.s32 	%rd59, %r16, 4;
	add.s64 	%rd60, %rd53, %rd59;
	ld.global.f32 	%f48, [%rd60];
	fma.rn.f32 	%f53, %f47, %f48, %f46;
	st.global.f32 	[%rd3], %f53;
	add.s32 	%r39, %r39, 2;
$L__BB0_10:
	and.b32  	%r33, %r16, 1;
	setp.eq.b32 	%p8, %r33, 1;
	not.pred 	%p9, %p8;
	@%p9 bra 	$L__BB0_12;
	add.s32 	%r34, %r39, %r2;
	mul.wide.u32 	%rd61, %r34, 4;
	add.s64 	%rd62, %rd2, %rd61;
	ld.global.f32 	%f49, [%rd62];
	mad.lo.s32 	%r35, %r39, %r16, %r1;
	mul.wide.s32 	%rd63, %r35, 4;
	add.s64 	%rd64, %rd1, %rd63;
	ld.global.f32 	%f50, [%rd64];
	fma.rn.f32 	%f51, %f49, %f50, %f53;
	st.global.f32 	[%rd3], %f51;
$L__BB0_12:
	ret;

}


// ===== COMPILED SASS (sm_100) =====

	.target	sm_100

	.elftype	@"ET_EXEC"


//--------------------- .note.nv.tkinfo           --------------------------
	.section	.note.nv.tkinfo,"",@"SHT_NOTE"
	.sectionflags	@"SHF_NOTE_NV_TKINFO"
	.tkinfo
        /*0018*/ 	.word	0x00000002
        /*0030*/ 	.string	""
        /*0030*/ 	.string	"ptxas"
        /*0030*/ 	.string	"Cuda compilation tools, release 13.0, V13.0.88"
        /*0030*/ 	.string	"Build cuda_13.0.r13.0/compiler.36424714_0"
        /*0030*/ 	.string	"-arch sm_100 -m 64 "



//--------------------- .note.nv.cuinfo           --------------------------
	.section	.note.nv.cuinfo,"",@"SHT_NOTE"
	.sectionflags	@"SHF_NOTE_NV_CUINFO"
        /*0018*/ 	.short	0x0002
        /*001a*/ 	.short	0x0064
        /*001c*/ 	.short	0x0082
	.zero		2


//--------------------- .nv.info                  --------------------------
	.section	.nv.info,"",@"SHT_CUDA_INFO"
	.align	4


	//----- nvinfo : EIATTR_REGCOUNT
	.align		4
        /*0000*/ 	.byte	0x04, 0x2f
        /*0002*/ 	.short	(.L_1 - .L_0)
	.align		4
.L_0:
        /*0004*/ 	.word	index@(_Z16matrixMultKernelPfS_S_i)
        /*0008*/ 	.word	0x00000018


	//----- nvinfo : EIATTR_FRAME_SIZE
	.align		4
.L_1:
        /*000c*/ 	.byte	0x04, 0x11
        /*000e*/ 	.short	(.L_3 - .L_2)
	.align		4
.L_2:
        /*0010*/ 	.word	index@(_Z16matrixMultKernelPfS_S_i)
        /*0014*/ 	.word	0x00000000


	//----- nvinfo : EIATTR_MIN_STACK_SIZE
	.align		4
.L_3:
        /*0018*/ 	.byte	0x04, 0x12
        /*001a*/ 	.short	(.L_5 - .L_4)
	.align		4
.L_4:
        /*001c*/ 	.word	index@(_Z16matrixMultKernelPfS_S_i)
        /*0020*/ 	.word	0x00000000
.L_5:


//--------------------- .nv.compat                --------------------------
	.section	.nv.compat,"",@"SHT_CUDA_COMPAT_INFO"
	.align	4
        /*0000*/ 	.byte	0x02, 0x09, 0x00, 0x00, 0x02, 0x02, 0x01, 0x00, 0x02, 0x05, 0x05, 0x00, 0x03, 0x07, 0x01, 0x01
        /*0010*/ 	.byte	0x02, 0x03, 0x00, 0x00, 0x02, 0x06, 0x01, 0x00, 0x04, 0x0b, 0x08, 0x00, 0x09, 0x00, 0x00, 0x00
        /*0020*/ 	.byte	0x00, 0x00, 0x00, 0x00


//--------------------- .nv.info._Z16matrixMultKernelPfS_S_i --------------------------
	.section	.nv.info._Z16matrixMultKernelPfS_S_i,"",@"SHT_CUDA_INFO"
	.sectionflags	@""
	.align	4


	//----- nvinfo : EIATTR_CUDA_API_VERSION
	.align		4
        /*0000*/ 	.byte	0x04, 0x37
        /*0002*/ 	.short	(.L_7 - .L_6)
.L_6:
        /*0004*/ 	.word	0x00000082


	//----- nvinfo : EIATTR_KPARAM_INFO
	.align		4
.L_7:
        /*0008*/ 	.byte	0x04, 0x17
        /*000a*/ 	.short	(.L_9 - .L_8)
.L_8:
        /*000c*/ 	.word	0x00000000
        /*0010*/ 	.short	0x0003
        /*0012*/ 	.short	0x0018
        /*0014*/ 	.byte	0x00, 0xf0, 0x11, 0x00


	//----- nvinfo : EIATTR_KPARAM_INFO
	.align		4
.L_9:
        /*0018*/ 	.byte	0x04, 0x17
        /*001a*/ 	.short	(.L_11 - .L_10)
.L_10:
        /*001c*/ 	.word	0x00000000
        /*0020*/ 	.short	0x0002
        /*0022*/ 	.short	0x0010
        /*0024*/ 	.byte	0x00, 0xf5, 0x21, 0x00


	//----- nvinfo : EIATTR_KPARAM_INFO
	.align		4
.L_11:
        /*0028*/ 	.byte	0x04, 0x17
        /*002a*/ 	.short	(.L_13 - .L_12)
.L_12:
        /*002c*/ 	.word	0x00000000
        /*0030*/ 	.short	0x0001
        /*0032*/ 	.short	0x0008
        /*0034*/ 	.byte	0x00, 0xf5, 0x21, 0x00


	//----- nvinfo : EIATTR_KPARAM_INFO
	.align		4
.L_13:
        /*0038*/ 	.byte	0x04, 0x17
        /*003a*/ 	.short	(.L_15 - .L_14)
.L_14:
        /*003c*/ 	.word	0x00000000
        /*0040*/ 	.short	0x0000
        /*0042*/ 	.short	0x0000
        /*0044*/ 	.byte	0x00, 0xf5, 0x21, 0x00


	//----- nvinfo : EIATTR_SPARSE_MMA_MASK
	.align		4
.L_15:
        /*0048*/ 	.byte	0x03, 0x50
        /*004a*/ 	.short	0x0000


	//----- nvinfo : EIATTR_MAXREG_COUNT
	.align		4
        /*004c*/ 	.byte	0x03, 0x1b
        /*004e*/ 	.short	0x00ff


	//----- nvinfo : EIATTR_MERCURY_ISA_VERSION
	.align		4
        /*0050*/ 	.byte	0x03, 0x5f
        /*0052*/ 	.short	0x0101


	//----- nvinfo : EIATTR_VRC_CTA_INIT_COUNT
	.align		4
        /*0054*/ 	.byte	0x02, 0x4a
	.zero		1
	.zero		1


	//----- nvinfo : EIATTR_EXIT_INSTR_OFFSETS
	.align		4
        /*0058*/ 	.byte	0x04, 0x1c
        /*005a*/ 	.short	(.L_17 - .L_16)


	//   ....[0]....
.L_16:
        /*005c*/ 	.word	0x000000c0


	//   ....[1]....
        /*0060*/ 	.word	0x00000650


	//   ....[2]....
        /*0064*/ 	.word	0x000008c0


	//   ....[3]....
        /*0068*/ 	.word	0x00000a80


	//   ....[4]....
        /*006c*/ 	.word	0x00000b30


	//----- nvinfo : EIATTR_CBANK_PARAM_SIZE
	.align		4
.L_17:
        /*0070*/ 	.byte	0x03, 0x19
        /*0072*/ 	.short	0x001c


	//----- nvinfo : EIATTR_PARAM_CBANK
	.align		4
        /*0074*/ 	.byte	0x04, 0x0a
        /*0076*/ 	.short	(.L_19 - .L_18)
	.align		4
.L_18:
        /*0078*/ 	.word	index@(.nv.constant0._Z16matrixMultKernelPfS_S_i)
        /*007c*/ 	.short	0x0380
        /*007e*/ 	.short	0x001c


	//----- nvinfo : EIATTR_SW_WAR
	.align		4
.L_19:
        /*0080*/ 	.byte	0x04, 0x36
        /*0082*/ 	.short	(.L_21 - .L_20)
.L_20:
        /*0084*/ 	.word	0x00000008
.L_21:


//--------------------- .nv.callgraph             --------------------------
	.section	.nv.callgraph,"",@"SHT_CUDA_CALLGRAPH"
	.align	4
	.sectionentsize	8
	.align		4
        /*0000*/ 	.word	0x00000000
	.align		4
        /*0004*/ 	.word	0xffffffff
	.align		4
        /*0008*/ 	.word	0x00000000
	.align		4
        /*000c*/ 	.word	0xfffffffe
	.align		4
        /*0010*/ 	.word	0x00000000
	.align		4
        /*0014*/ 	.word	0xfffffffd
	.align		4
        /*0018*/ 	.word	0x00000000
	.align		4
        /*001c*/ 	.word	0xfffffffc


//--------------------- .text._Z16matrixMultKernelPfS_S_i --------------------------
	.section	.text._Z16matrixMultKernelPfS_S_i,"ax",@progbits
	.align	128
        .global         _Z16matrixMultKernelPfS_S_i
        .type           _Z16matrixMultKernelPfS_S_i,@function
        .size           _Z16matrixMultKernelPfS_S_i,(.L_x_5 - _Z16matrixMultKernelPfS_S_i)
        .other          _Z16matrixMultKernelPfS_S_i,@"STO_CUDA_ENTRY STV_DEFAULT"
_Z16matrixMultKernelPfS_S_i:
.text._Z16matrixMultKernelPfS_S_i:
[----:B------:R-:W-:Y:S01]  /*0000*/  LDC R1, c[0x0][0x37c] ;  /* 0x0000df00ff017b82 */ /* 0x000fe20000000800 */
[----:B------:R-:W0:Y:S07]  /*0010*/  S2R R0, SR_TID.Y ;  /* 0x0000000000007919 */ /* 0x000e2e0000002200 */
[----:B------:R-:W0:Y:S01]  /*0020*/  S2UR UR4, SR_CTAID.Y ;  /* 0x00000000000479c3 */ /* 0x000e220000002600 */
[----:B------:R-:W1:Y:S01]  /*0030*/  LDCU UR18, c[0x0][0x398] ;  /* 0x00007300ff1277ac */ /* 0x000e620008000800 */
[----:B------:R-:W2:Y:S06]  /*0040*/  S2R R3, SR_TID.X ;  /* 0x0000000000037919 */ /* 0x000eac0000002100 */
[----:B------:R-:W0:Y:S08]  /*0050*/  LDC R5, c[0x0][0x364] ;  /* 0x0000d900ff057b82 */ /* 0x000e300000000800 */
[----:B------:R-:W2:Y:S08]  /*0060*/  S2UR UR5, SR_CTAID.X ;  /* 0x00000000000579c3 */ /* 0x000eb00000002500 */
[----:B------:R-:W2:Y:S01]  /*0070*/  LDC R2, c[0x0][0x360] ;  /* 0x0000d800ff027b82 */ /* 0x000ea20000000800 */
[----:B0-----:R-:W-:-:S02]  /*0080*/  IMAD R5, R5, UR4, R0 ;  /* 0x0000000405057c24 */ /* 0x001fc4000f8e0200 */
[----:B--2---:R-:W-:-:S05]  /*0090*/  IMAD R0, R2, UR5, R3 ;  /* 0x0000000502007c24 */ /* 0x004fca000f8e0203 */
[----:B------:R-:W-:-:S04]  /*00a0*/  VIMNMX R2, PT, PT, R5, R0, !PT ;  /* 0x0000000005027248 */ /* 0x000fc80007fe0100 */
[----:B-1----:R-:W-:-:S13]  /*00b0*/  ISETP.GE.AND P0, PT, R2, UR18, PT ;  /* 0x0000001202007c0c */ /* 0x002fda000bf06270 */
[----:B------:R-:W-:Y:S05]  /*00c0*/  @P0 EXIT ;  /* 0x000000000000094d */ /* 0x000fea0003800000 */
[----:B------:R-:W0:Y:S01]  /*00d0*/  LDC.64 R2, c[0x0][0x390] ;  /* 0x0000e400ff027b82 */ /* 0x000e220000000a00 */
[----:B------:R-:W1:Y:S01]  /*00e0*/  LDCU.64 UR16, c[0x0][0x358] ;  /* 0x00006b00ff1077ac */ /* 0x000e620008000a00 */
[----:B------:R-:W-:Y:S02]  /*00f0*/  IMAD R5, R5, UR18, RZ ;  /* 0x0000001205057c24 */ /* 0x000fe4000f8e02ff */
[----:B------:R-:W-:Y:S01]  /*0100*/  HFMA2 R4, -RZ, RZ, 0, 0 ;  /* 0x00000000ff047431 */ /* 0x000fe200000001ff */
[----:B------:R-:W-:Y:S02]  /*0110*/  UISETP.GE.U32.AND UP0, UPT, UR18, 0x8, UPT ;  /* 0x000000081200788c */ /* 0x000fe4000bf06070 */
[----:B------:R-:W-:-:S05]  /*0120*/  IADD3 R7, PT, PT, R0, R5, RZ ;  /* 0x0000000500077210 */ /* 0x000fca0007ffe0ff */
[----:B0-----:R-:W-:Y:S01]  /*0130*/  IMAD.WIDE R2, R7, 0x4, R2 ;  /* 0x0000000407027825 */ /* 0x001fe200078e0202 */
[----:B------:R-:W-:-:S04]  /*0140*/  MOV R7, RZ ;  /* 0x000000ff00077202 */ /* 0x000fc80000000f00 */
[----:B-1----:R0:W-:Y:S01]  /*0150*/  STG.E desc[UR16][R2.64], RZ ;  /* 0x000000ff02007986 */ /* 0x0021e2000c101910 */
[----:B------:R-:W-:Y:S05]  /*0160*/  BRA.U !UP0, `(.L_x_0) ;  /* 0x0000000508307547 */ /* 0x000fea000b800000 */
[----:B------:R-:W1:Y:S01]  /*0170*/  LDCU.128 UR20, c[0x0][0x380] ;  /* 0x00007000ff1477ac */ /* 0x000e620008000c00 */
[----:B------:R-:W-:Y:S01]  /*0180*/  MOV R4, R0 ;  /* 0x0000000000047202 */ /* 0x000fe20000000f00 */
[----:B------:R-:W-:-:S04]  /*0190*/  ULOP3.LUT UR4, UR18, 0x7ffffff8, URZ, 0xc0, !UPT ;  /* 0x7ffffff812047892 */ /* 0x000fc8000f8ec0ff */
[----:B------:R-:W-:Y:S01]  /*01a0*/  UIADD3 UR4, UPT, UPT, -UR4, URZ, URZ ;  /* 0x000000ff04047290 */ /* 0x000fe2000fffe1ff */
[----:B-1----:R-:W-:Y:S01]  /*01b0*/  MOV R6, UR20 ;  /* 0x0000001400067c02 */ /* 0x002fe20008000f00 */
[----:B------:R-:W-:Y:S01]  /*01c0*/  UIMAD.WIDE UR6, UR18, 0xc, UR22 ;  /* 0x0000000c120678a5 */ /* 0x000fe2000f8e0216 */
[----:B------:R-:W-:Y:S01]  /*01d0*/  MOV R7, UR21 ;  /* 0x0000001500077c02 */ /* 0x000fe20008000f00 */
[----:B------:R-:W-:Y:S02]  /*01e0*/  UIMAD.WIDE UR8, UR18, 0x10, UR22 ;  /* 0x00000010120878a5 */ /* 0x000fe4000f8e0216 */
[----:B------:R-:W-:Y:S01]  /*01f0*/  UIMAD.WIDE UR10, UR18, 0x14, UR22 ;  /* 0x00000014120a78a5 */ /* 0x000fe2000f8e0216 */
[----:B------:R-:W-:Y:S01]  /*0200*/  IMAD.WIDE.U32 R6, R5, 0x4, R6 ;  /* 0x0000000405067825 */ /* 0x000fe200078e0006 */
[----:B------:R-:W-:Y:S02]  /*0210*/  UIMAD.WIDE UR12, UR18, 0x18, UR22 ;  /* 0x00000018120c78a5 */ /* 0x000fe4000f8e0216 */
[----:B------:R-:W-:Y:S01]  /*0220*/  UIMAD.WIDE UR14, UR18, 0x1c, UR22 ;  /* 0x0000001c120e78a5 */ /* 0x000fe2000f8e0216 */
[----:B------:R-:W-:-:S04]  /*0230*/  IADD3 R6, P0, PT, R6, 0x10, RZ ;  /* 0x0000001006067810 */ /* 0x000fc80007f1e0ff */
[----:B------:R-:W-:Y:S02]  /*0240*/  IADD3.X R9, PT, PT, RZ, R7, RZ, P0, !PT ;  /* 0x00000007ff097210 */ /* 0x000fe400007fe4ff */
[----:B------:R-:W-:-:S07]  /*0250*/  MOV R7, RZ ;  /* 0x000000ff00077202 */ /* 0x000fce0000000f00 */
.L_x_1:
[----:B------:R-:W-:Y:S01]  /*0260*/  HFMA2 R11, -RZ, RZ, 0, 2.384185791015625e-07 ;  /* 0x00000004ff0b7431 */ /* 0x000fe200000001ff */
[----:B------:R-:W-:-:S05]  /*0270*/  MOV R8, R6 ;  /* 0x0000000600087202 */ /* 0x000fca0000000f00 */
[----:B--2---:R-:W2:Y:S01]  /*0280*/  LDG.E R6, desc[UR16][R8.64+-0x10] ;  /* 0xfffff01008067981 */ /* 0x004ea2000c1e1900 */
[----:B------:R-:W-:-:S06]  /*0290*/  IMAD.WIDE R10, R4, R11, UR22 ;  /* 0x00000016040a7e25 */ /* 0x000fcc000f8e020b */
[----:B------:R-:W2:Y:S01]  /*02a0*/  LDG.E R10, desc[UR16][R10.64] ;  /* 0x000000100a0a7981 */ /* 0x000ea2000c1e1900 */
[----:B------:R-:W-:-:S06]  /*02b0*/  UIMAD.WIDE UR20, UR18, 0x4, UR22 ;  /* 0x00000004121478a5 */ /* 0x000fcc000f8e0216 */
[----:B------:R-:W-:Y:S02]  /*02c0*/  MOV R12, UR20 ;  /* 0x00000014000c7c02 */ /* 0x000fe40008000f00 */
[----:B------:R-:W-:Y:S01]  /*02d0*/  MOV R13, UR21 ;  /* 0x00000015000d7c02 */ /* 0x000fe20008000f00 */
[----:B--2---:R-:W-:Y:S02]  /*02e0*/  FFMA R15, R6, R10, R7 ;  /* 0x0000000a060f7223 */ /* 0x004fe40000000007 */
[----:B------:R-:W-:-:S03]  /*02f0*/  IMAD.WIDE R6, R4, 0x4, R12 ;  /* 0x0000000404067825 */ /* 0x000fc600078e020c */
[----:B------:R1:W-:Y:S04]  /*0300*/  STG.E desc[UR16][R2.64], R15 ;  /* 0x0000000f02007986 */ /* 0x0003e8000c101910 */
[----:B------:R-:W2:Y:S04]  /*0310*/  LDG.E R6, desc[UR16][R6.64] ;  /* 0x0000001006067981 */ /* 0x000ea8000c1e1900 */
[----:B------:R-:W2:Y:S01]  /*0320*/  LDG.E R14, desc[UR16][R8.64+-0xc] ;  /* 0xfffff410080e7981 */ /* 0x000ea2000c1e1900 */
[----:B------:R-:W-:-:S06]  /*0330*/  UIMAD.WIDE UR20, UR18, 0x8, UR22 ;  /* 0x00000008121478a5 */ /* 0x000fcc000f8e0216 */
[----:B------:R-:W-:Y:S02]  /*0340*/  MOV R12, UR20 ;  /* 0x00000014000c7c02 */ /* 0x000fe40008000f00 */
[----:B------:R-:W-:-:S03]  /*0350*/  MOV R13, UR21 ;  /* 0x00000015000d7c02 */ /* 0x000fc60008000f00 */
[----:B------:R-:W-:-:S04]  /*0360*/  IMAD.WIDE R10, R4, 0x4, R12 ;  /* 0x00000004040a7825 */ /* 0x000fc800078e020c */
[----:B--2---:R-:W-:-:S05]  /*0370*/  FFMA R17, R14, R6, R15 ;  /* 0x000000060e117223 */ /* 0x004fca000000000f */
[----:B------:R2:W-:Y:S04]  /*0380*/  STG.E desc[UR16][R2.64], R17 ;  /* 0x0000001102007986 */ /* 0x0005e8000c101910 */
[----:B------:R-:W1:Y:S04]  /*0390*/  LDG.E R10, desc[UR16][R10.64] ;  /* 0x000000100a0a7981 */ /* 0x000e68000c1e1900 */
[----:B------:R-:W1:Y:S01]  /*03a0*/  LDG.E R12, desc[UR16][R8.64+-0x8] ;  /* 0xfffff810080c7981 */ /* 0x000e62000c1e1900 */
[----:B------:R-:W-:-:S05]  /*03b0*/  HFMA2 R13, -RZ, RZ, 0, 2.384185791015625e-07 ;  /* 0x00000004ff0d7431 */ /* 0x000fca00000001ff */
[----:B------:R-:W-:-:S04]  /*03c0*/  IMAD.WIDE R6, R4, R13, UR6 ;  /* 0x0000000604067e25 */ /* 0x000fc8000f8e020d */
[----:B-1----:R-:W-:-:S05]  /*03d0*/  FFMA R15, R12, R10, R17 ;  /* 0x0000000a0c0f7223 */ /* 0x002fca0000000011 */
[----:B------:R1:W-:Y:S04]  /*03e0*/  STG.E desc[UR16][R2.64], R15 ;  /* 0x0000000f02007986 */ /* 0x0003e8000c101910 */
[----:B------:R-:W3:Y:S04]  /*03f0*/  LDG.E R6, desc[UR16][R6.64] ;  /* 0x0000001006067981 */ /* 0x000ee8000c1e1900 */
[----:B------:R-:W3:Y:S02]  /*0400*/  LDG.E R12, desc[UR16][R8.64+-0x4] ;  /* 0xfffffc10080c7981 */ /* 0x000ee4000c1e1900 */
[----:B---3--:R-:W-:Y:S01]  /*0410*/  FFMA R19, R12, R6, R15 ;  /* 0x000000060c137223 */ /* 0x008fe2000000000f */
[----:B------:R-:W-:-:S04]  /*0420*/  IMAD.WIDE R12, R4, R13, UR8 ;  /* 0x00000008040c7e25 */ /* 0x000fc8000f8e020d */
[----:B------:R3:W-:Y:S04]  /*0430*/  STG.E desc[UR16][R2.64], R19 ;  /* 0x0000001302007986 */ /* 0x0007e8000c101910 */
[----:B------:R-:W2:Y:S04]  /*0440*/  LDG.E R12, desc[UR16][R12.64] ;  /* 0x000000100c0c7981 */ /* 0x000ea8000c1e1900 */
[----:B------:R-:W2:Y:S01]  /*0450*/  LDG.E R10, desc[UR16][R8.64] ;  /* 0x00000010080a7981 */ /* 0x000ea2000c1e1900 */
[----:B------:R-:W-:Y:S02]  /*0460*/  IMAD.MOV.U32 R11, RZ, RZ, 0x4 ;  /* 0x00000004ff0b7424 */ /* 0x000fe400078e00ff */
[----:B--2---:R-:W-:-:S02]  /*0470*/  FFMA R17, R10, R12, R19 ;  /* 0x0000000c0a117223 */ /* 0x004fc40000000013 */
[----:B------:R-:W-:-:S03]  /*0480*/  IMAD.WIDE R10, R4, R11, UR10 ;  /* 0x0000000a040a7e25 */ /* 0x000fc6000f8e020b */
[----:B------:R2:W-:Y:S04]  /*0490*/  STG.E desc[UR16][R2.64], R17 ;  /* 0x0000001102007986 */ /* 0x0005e8000c101910 */
[----:B------:R-:W4:Y:S04]  /*04a0*/  LDG.E R10, desc[UR16][R10.64] ;  /* 0x000000100a0a7981 */ /* 0x000f28000c1e1900 */
[----:B------:R-:W4:Y:S01]  /*04b0*/  LDG.E R6, desc[UR16][R8.64+0x4] ;  /* 0x0000041008067981 */ /* 0x000f22000c1e1900 */
[----:B-1----:R-:W-:-:S05]  /*04c0*/  MOV R15, 0x4 ;  /* 0x00000004000f7802 */ /* 0x002fca0000000f00 */
[----:B------:R-:W-:-:S04]  /*04d0*/  IMAD.WIDE R14, R4, R15, UR12 ;  /* 0x0000000c040e7e25 */ /* 0x000fc8000f8e020f */
[----:B----4-:R-:W-:-:S05]  /*04e0*/  FFMA R21, R6, R10, R17 ;  /* 0x0000000a06157223 */ /* 0x010fca0000000011 */
[----:B------:R2:W-:Y:S04]  /*04f0*/  STG.E desc[UR16][R2.64], R21 ;  /* 0x0000001502007986 */ /* 0x0005e8000c101910 */
[----:B------:R-:W3:Y:S04]  /*0500*/  LDG.E R14, desc[UR16][R14.64] ;  /* 0x000000100e0e7981 */ /* 0x000ee8000c1e1900 */
[----:B------:R-:W3:Y:S01]  /*0510*/  LDG.E R6, desc[UR16][R8.64+0x8] ;  /* 0x0000081008067981 */ /* 0x000ee2000c1e1900 */
[----:B------:R-:W-:-:S05]  /*0520*/  HFMA2 R13, -RZ, RZ, 0, 2.384185791015625e-07 ;  /* 0x00000004ff0d7431 */ /* 0x000fca00000001ff */
[----:B------:R-:W-:-:S04]  /*0530*/  IMAD.WIDE R12, R4, R13, UR14 ;  /* 0x0000000e040c7e25 */ /* 0x000fc8000f8e020d */
[----:B---3--:R-:W-:-:S05]  /*0540*/  FFMA R19, R6, R14, R21 ;  /* 0x0000000e06137223 */ /* 0x008fca0000000015 */
[----:B------:R2:W-:Y:S04]  /*0550*/  STG.E desc[UR16][R2.64], R19 ;  /* 0x0000001302007986 */ /* 0x0005e8000c101910 */
[----:B------:R-:W3:Y:S04]  /*0560*/  LDG.E R12, desc[UR16][R12.64] ;  /* 0x000000100c0c7981 */ /* 0x000ee8000c1e1900 */
[----:B------:R-:W3:Y:S01]  /*0570*/  LDG.E R6, desc[UR16][R8.64+0xc] ;  /* 0x00000c1008067981 */ /* 0x000ee2000c1e1900 */
[----:B------:R-:W-:-:S04]  /*0580*/  UIADD3 UR4, UPT, UPT, UR4, 0x8, URZ ;  /* 0x0000000804047890 */ /* 0x000fc8000fffe0ff */
[----:B------:R-:W-:Y:S01]  /*0590*/  UISETP.NE.AND UP0, UPT, UR4, URZ, UPT ;  /* 0x000000ff0400728c */ /* 0x000fe2000bf05270 */
[----:B------:R-:W-:-:S04]  /*05a0*/  MOV R11, UR18 ;  /* 0x00000012000b7c02 */ /* 0x000fc80008000f00 */
[----:B------:R-:W-:Y:S01]  /*05b0*/  LEA R4, R11, R4, 0x3 ;  /* 0x000000040b047211 */ /* 0x000fe200078e18ff */
[----:B---3--:R-:W-:-:S05]  /*05c0*/  FFMA R7, R6, R12, R19 ;  /* 0x0000000c06077223 */ /* 0x008fca0000000013 */
[----:B------:R2:W-:Y:S01]  /*05d0*/  STG.E desc[UR16][R2.64], R7 ;  /* 0x0000000702007986 */ /* 0x0005e2000c101910 */
[----:B------:R-:W-:-:S04]  /*05e0*/  IADD3 R6, P0, PT, R8, 0x20, RZ ;  /* 0x0000002008067810 */ /* 0x000fc80007f1e0ff */
[----:B------:R-:W-:Y:S01]  /*05f0*/  IADD3.X R9, PT, PT, RZ, R9, RZ, P0, !PT ;  /* 0x00000009ff097210 */ /* 0x000fe200007fe4ff */
[----:B------:R-:W-:Y:S08]  /*0600*/  BRA.U UP0, `(.L_x_1) ;  /* 0xfffffffd00147547 */ /* 0x000ff0000b83ffff */
[----:B------:R-:W-:-:S06]  /*0610*/  ULOP3.LUT UR4, UR18, 0x7ffffff8, URZ, 0xc0, !UPT ;  /* 0x7ffffff812047892 */ /* 0x000fcc000f8ec0ff */
[----:B------:R-:W-:-:S07]  /*0620*/  MOV R4, UR4 ;  /* 0x0000000400047c02 */ /* 0x000fce0008000f00 */
.L_x_0:
[----:B------:R-:W-:-:S06]  /*0630*/  ULOP3.LUT UR4, UR18, 0x7, URZ, 0xc0, !UPT ;  /* 0x0000000712047892 */ /* 0x000fcc000f8ec0ff */
[----:B------:R-:W-:-:S13]  /*0640*/  ISETP.NE.AND P0, PT, RZ, UR4, PT ;  /* 0x00000004ff007c0c */ /* 0x000fda000bf05270 */
[----:B------:R-:W-:Y:S05]  /*0650*/  @!P0 EXIT ;  /* 0x000000000000894d */ /* 0x000fea0003800000 */
[----:B------:R-:W-:Y:S02]  /*0660*/  UISETP.GE.U32.AND UP0, UPT, UR4, 0x4, UPT ;  /* 0x000000040400788c */ /* 0x000fe4000bf06070 */
[----:B------:R-:W-:-:S07]  /*0670*/  ULOP3.LUT UR4, UR18, 0x3, URZ, 0xc0, !UPT ;  /* 0x0000000312047892 */ /* 0x000fce000f8ec0ff */
[----:B------:R-:W-:Y:S05]  /*0680*/  BRA.U !UP0, `(.L_x_2) ;  /* 0x0000000108887547 */ /* 0x000fea000b800000 */
[----:B------:R-:W1:Y:S01]  /*0690*/  LDC.64 R10, c[0x0][0x380] ;  /* 0x0000e000ff0a7b82 */ /* 0x000e620000000a00 */
[----:B------:R-:W-:Y:S01]  /*06a0*/  IADD3 R9, PT, PT, R5, R4, RZ ;  /* 0x0000000405097210 */ /* 0x000fe20007ffe0ff */
[----:B------:R-:W-:Y:S01]  /*06b0*/  IMAD R15, R4, UR18, R0 ;  /* 0x00000012040f7c24 */ /* 0x000fe2000f8e0200 */
[----:B------:R-:W3:Y:S05]  /*06c0*/  LDCU.64 UR6, c[0x0][0x380] ;  /* 0x00007000ff0677ac */ /* 0x000eea0008000a00 */
[----:B------:R-:W4:Y:S01]  /*06d0*/  LDC.64 R12, c[0x0][0x388] ;  /* 0x0000e200ff0c7b82 */ /* 0x000f220000000a00 */
[----:B-1----:R-:W-:-:S06]  /*06e0*/  IMAD.WIDE.U32 R10, R9, 0x4, R10 ;  /* 0x00000004090a7825 */ /* 0x002fcc00078e000a */
[----:B------:R-:W5:Y:S01]  /*06f0*/  LDG.E R10, desc[UR16][R10.64] ;  /* 0x000000100a0a7981 */ /* 0x000f62000c1e1900 */
[----:B----4-:R-:W-:-:S05]  /*0700*/  IMAD.WIDE R12, R15, 0x4, R12 ;  /* 0x000000040f0c7825 */ /* 0x010fca00078e020c */
[----:B------:R-:W5:Y:S01]  /*0710*/  LDG.E R6, desc[UR16][R12.64] ;  /* 0x000000100c067981 */ /* 0x000f62000c1e1900 */
[----:B------:R-:W-:Y:S01]  /*0720*/  IADD3 R9, P0, PT, R5, R4, RZ ;  /* 0x0000000405097210 */ /* 0x000fe20007f1e0ff */
[----:B--2---:R-:W-:-:S03]  /*0730*/  IMAD.U32 R17, RZ, RZ, UR18 ;  /* 0x00000012ff117e24 */ /* 0x004fc6000f8e00ff */
[----:B------:R-:W-:Y:S02]  /*0740*/  IADD3.X R14, PT, PT, RZ, RZ, RZ, P0, !PT ;  /* 0x000000ffff0e7210 */ /* 0x000fe400007fe4ff */
[----:B---3--:R-:W-:-:S04]  /*0750*/  LEA R8, P0, R9, UR6, 0x2 ;  /* 0x0000000609087c11 */ /* 0x008fc8000f8010ff */
[----:B------:R-:W-:Y:S01]  /*0760*/  LEA.HI.X R9, R9, UR7, R14, 0x2, P0 ;  /* 0x0000000709097c11 */ /* 0x000fe200080f140e */
[----:B-----5:R-:W-:Y:S01]  /*0770*/  FFMA R15, R10, R6, R7 ;  /* 0x000000060a0f7223 */ /* 0x020fe20000000007 */
[----:B------:R-:W-:-:S04]  /*0780*/  IMAD.WIDE R6, R17, 0x4, R12 ;  /* 0x0000000411067825 */ /* 0x000fc800078e020c */
[----:B------:R1:W-:Y:S04]  /*0790*/  STG.E desc[UR16][R2.64], R15 ;  /* 0x0000000f02007986 */ /* 0x0003e8000c101910 */
[----:B------:R-:W2:Y:S04]  /*07a0*/  LDG.E R11, desc[UR16][R6.64] ;  /* 0x00000010060b7981 */ /* 0x000ea8000c1e1900 */
[----:B------:R-:W2:Y:S01]  /*07b0*/  LDG.E R10, desc[UR16][R8.64+0x4] ;  /* 0x00000410080a7981 */ /* 0x000ea2000c1e1900 */
[----:B------:R-:W-:Y:S01]  /*07c0*/  MOV R13, UR18 ;  /* 0x00000012000d7c02 */ /* 0x000fe20008000f00 */
[----:B--2---:R-:W-:-:S04]  /*07d0*/  FFMA R17, R10, R11, R15 ;  /* 0x0000000b0a117223 */ /* 0x004fc8000000000f */
[----:B------:R-:W-:Y:S01]  /*07e0*/  IMAD.WIDE R10, R13, 0x4, R6 ;  /* 0x000000040d0a7825 */ /* 0x000fe200078e0206 */
        /* <DEDUP_REMOVED lines=9> */
[----:B------:R-:W-:Y:S01]  /*0880*/  IADD3 R4, PT, PT, R4, 0x4, RZ ;  /* 0x0000000404047810 */ /* 0x000fe20007ffe0ff */
[----:B--2---:R-:W-:-:S05]  /*0890*/  FFMA R7, R6, R12, R19 ;  /* 0x0000000c06077223 */ /* 0x004fca0000000013 */
[----:B------:R1:W-:Y:S02]  /*08a0*/  STG.E desc[UR16][R2.64], R7 ;  /* 0x0000000702007986 */ /* 0x0003e4000c101910 */
.L_x_2:
[----:B------:R-:W-:-:S13]  /*08b0*/  ISETP.NE.AND P0, PT, RZ, UR4, PT ;  /* 0x00000004ff007c0c */ /* 0x000fda000bf05270 */
[----:B------:R-:W-:Y:S05]  /*08c0*/  @!P0 EXIT ;  /* 0x000000000000894d */ /* 0x000fea0003800000 */
[----:B------:R-:W-:-:S09]  /*08d0*/  UISETP.NE.AND UP0, UPT, UR4, 0x1, UPT ;  /* 0x000000010400788c */ /* 0x000fd2000bf05270 */
[----:B------:R-:W-:Y:S05]  /*08e0*/  BRA.U !UP0, `(.L_x_3) ;  /* 0x0000000108587547 */ /* 0x000fea000b800000 */
[----:B------:R-:W3:Y:S01]  /*08f0*/  LDC.64 R8, c[0x0][0x380] ;  /* 0x0000e000ff087b82 */ /* 0x000ee20000000a00 */
[----:B------:R-:W-:Y:S01]  /*0900*/  IADD3 R11, PT, PT, R5, R4, RZ ;  /* 0x00000004050b7210 */ /* 0x000fe20007ffe0ff */
[----:B-1----:R-:W-:Y:S01]  /*0910*/  IMAD R15, R4, UR18, R0 ;  /* 0x00000012040f7c24 */ /* 0x002fe2000f8e0200 */
[----:B------:R-:W1:Y:S05]  /*0920*/  LDCU.64 UR4, c[0x0][0x380] ;  /* 0x00007000ff0477ac */ /* 0x000e6a0008000a00 */
[----:B------:R-:W4:Y:S01]  /*0930*/  LDC.64 R12, c[0x0][0x388] ;  /* 0x0000e200ff0c7b82 */ /* 0x000f220000000a00 */
[----:B---3--:R-:W-:-:S06]  /*0940*/  IMAD.WIDE.U32 R10, R11, 0x4, R8 ;  /* 0x000000040b0a7825 */ /* 0x008fcc00078e0008 */
[----:B------:R-:W2:Y:S01]  /*0950*/  LDG.E R10, desc[UR16][R10.64] ;  /* 0x000000100a0a7981 */ /* 0x000ea2000c1e1900 */
[----:B----4-:R-:W-:-:S05]  /*0960*/  IMAD.WIDE R12, R15, 0x4, R12 ;  /* 0x000000040f0c7825 */ /* 0x010fca00078e020c */
[----:B------:R-:W2:Y:S01]  /*0970*/  LDG.E R6, desc[UR16][R12.64] ;  /* 0x000000100c067981 */ /* 0x000ea2000c1e1900 */
[----:B------:R-:W-:Y:S02]  /*0980*/  IADD3 R9, P0, PT, R5, R4, RZ ;  /* 0x0000000405097210 */ /* 0x000fe40007f1e0ff */
[----:B------:R-:W-:Y:S02]  /*0990*/  MOV R15, UR18 ;  /* 0x00000012000f7c02 */ /* 0x000fe40008000f00 */
[----:B------:R-:W-:Y:S02]  /*09a0*/  IADD3.X R14, PT, PT, RZ, RZ, RZ, P0, !PT ;  /* 0x000000ffff0e7210 */ /* 0x000fe400007fe4ff */
[----:B-1----:R-:W-:-:S04]  /*09b0*/  LEA R8, P0, R9, UR4, 0x2 ;  /* 0x0000000409087c11 */ /* 0x002fc8000f8010ff */
[----:B------:R-:W-:Y:S01]  /*09c0*/  LEA.HI.X R9, R9, UR5, R14, 0x2, P0 ;  /* 0x0000000509097c11 */ /* 0x000fe200080f140e */
[----:B------:R-:W-:-:S04]  /*09d0*/  IMAD.WIDE R14, R15, 0x4, R12 ;  /* 0x000000040f0e7825 */ /* 0x000fc800078e020c */
[----:B--2---:R-:W-:-:S05]  /*09e0*/  FFMA R17, R10, R6, R7 ;  /* 0x000000060a117223 */ /* 0x004fca0000000007 */
[----:B------:R3:W-:Y:S04]  /*09f0*/  STG.E desc[UR16][R2.64], R17 ;  /* 0x0000001102007986 */ /* 0x0007e8000c101910 */
[----:B------:R-:W2:Y:S04]  /*0a00*/  LDG.E R14, desc[UR16][R14.64] ;  /* 0x000000100e0e7981 */ /* 0x000ea8000c1e1900 */
[----:B------:R-:W2:Y:S01]  /*0a10*/  LDG.E R8, desc[UR16][R8.64+0x4] ;  /* 0x0000041008087981 */ /* 0x000ea2000c1e1900 */
[----:B------:R-:W-:Y:S01]  /*0a20*/  IADD3 R4, PT, PT, R4, 0x2, RZ ;  /* 0x0000000204047810 */ /* 0x000fe20007ffe0ff */
[----:B--2---:R-:W-:-:S05]  /*0a30*/  FFMA R7, R8, R14, R17 ;  /* 0x0000000e08077223 */ /* 0x004fca0000000011 */
[----:B------:R3:W-:Y:S02]  /*0a40*/  STG.E desc[UR16][R2.64], R7 ;  /* 0x0000000702007986 */ /* 0x0007e4000c101910 */
.L_x_3:
[----:B------:R-:W-:-:S04]  /*0a50*/  ULOP3.LUT UR4, UR18, 0x1, URZ, 0xc0, !UPT ;  /* 0x0000000112047892 */ /* 0x000fc8000f8ec0ff */
[----:B------:R-:W-:-:S06]  /*0a60*/  UISETP.NE.U32.AND UP0, UPT, UR4, 0x1, UPT ;  /* 0x000000010400788c */ /* 0x000fcc000bf05070 */
[----:B------:R-:W-:-:S13]  /*0a70*/  PLOP3.LUT P0, PT, PT, PT, UP0, 0x80, 0x8 ;  /* 0x000000000008781c */ /* 0x000fda0003f0f008 */
[----:B------:R-:W-:Y:S05]  /*0a80*/  @P0 EXIT ;  /* 0x000000000000094d */ /* 0x000fea0003800000 */
[----:B------:R-:W4:Y:S01]  /*0a90*/  LDC.64 R8, c[0x0][0x380] ;  /* 0x0000e000ff087b82 */ /* 0x000f220000000a00 */
[----:B------:R-:W-:Y:S01]  /*0aa0*/  IADD3 R5, PT, PT, R5, R4, RZ ;  /* 0x0000000405057210 */ /* 0x000fe20007ffe0ff */
[----:B------:R-:W-:-:S06]  /*0ab0*/  IMAD R13, R4, UR18, R0 ;  /* 0x00000012040d7c24 */ /* 0x000fcc000f8e0200 */
[----:B------:R-:W5:Y:S01]  /*0ac0*/  LDC.64 R10, c[0x0][0x388] ;  /* 0x0000e200ff0a7b82 */ /* 0x000f620000000a00 */
[----:B----4-:R-:W-:-:S06]  /*0ad0*/  IMAD.WIDE.U32 R4, R5, 0x4, R8 ;  /* 0x0000000405047825 */ /* 0x010fcc00078e0008 */
[----:B------:R-:W1:Y:S01]  /*0ae0*/  LDG.E R4, desc[UR16][R4.64] ;  /* 0x0000001004047981 */ /* 0x000e62000c1e1900 */
[----:B-----5:R-:W-:-:S06]  /*0af0*/  IMAD.WIDE R8, R13, 0x4, R10 ;  /* 0x000000040d087825 */ /* 0x020fcc00078e020a */
[----:B------:R-:W1:Y:S02]  /*0b00*/  LDG.E R8, desc[UR16][R8.64] ;  /* 0x0000001008087981 */ /* 0x000e64000c1e1900 */
[----:B-123--:R-:W-:-:S05]  /*0b10*/  FFMA R7, R4, R8, R7 ;  /* 0x0000000804077223 */ /* 0x00efca0000000007 */
[----:B------:R-:W-:Y:S01]  /*0b20*/  STG.E desc[UR16][R2.64], R7 ;  /* 0x0000000702007986 */ /* 0x000fe2000c101910 */
[----:B------:R-:W-:Y:S05]  /*0b30*/  EXIT ;  /* 0x000000000000794d */ /* 0x000fea0003800000 */
.L_x_4:
[----:B------:R-:W-:-:S00]  /*0b40*/  BRA `(.L_x_4) ;  /* 0xfffffffc00fc7947 */ /* 0x000fc0000383ffff */
[----:B------:R-:W-:-:S00]  /*0b50*/  NOP ;  /* 0x0000000000007918 */ /* 0x000fc00000000000 */
        /* <DEDUP_REMOVED lines=10> */
.L_x_5:


//--------------------- .nv.shared.reserved.0     --------------------------
	.section	.nv.shared.reserved.0,"aw",@nobits
	.weak		__nv_reservedSMEM_offset_0_alias
	.size		__nv_reservedSMEM_offset_0_alias, 0, 64
	.other		__nv_reservedSMEM_offset_0_alias,@"STO_CUDA_RESERVED_SHARED STV_DEFAULT"
__nv_reservedSMEM_offset_0_alias:
	.zero		0
	.zero		64


//--------------------- .nv.constant0._Z16matrixMultKernelPfS_S_i --------------------------
	.section	.nv.constant0._Z16matrixMultKernelPfS_S_i,"a",@progbits
	.sectionflags	@""
	.align	4
.nv.constant0._Z16matrixMultKernelPfS_S_i:
	.zero		924


//--------------------- SYMBOLS --------------------------

	.type		.nv.reservedSmem.offset0,@object
	.size		.nv.reservedSmem.offset0,0x4
